//
// Generated by NVIDIA NVVM Compiler
//
// Compiler Build ID: CL-36424714
// Cuda compilation tools, release 13.0, V13.0.88
// Based on NVVM 20.0.0
//

.version 9.0
.target sm_100
.address_size 64

	// .globl	_Z14atrousc_kernelPKfS0_Pfiiiiiiii

.visible .entry _Z14atrousc_kernelPKfS0_Pfiiiiiiii(
	.param .u64 .ptr .align 1 _Z14atrousc_kernelPKfS0_Pfiiiiiiii_param_0,
	.param .u64 .ptr .align 1 _Z14atrousc_kernelPKfS0_Pfiiiiiiii_param_1,
	.param .u64 .ptr .align 1 _Z14atrousc_kernelPKfS0_Pfiiiiiiii_param_2,
	.param .u32 _Z14atrousc_kernelPKfS0_Pfiiiiiiii_param_3,
	.param .u32 _Z14atrousc_kernelPKfS0_Pfiiiiiiii_param_4,
	.param .u32 _Z14atrousc_kernelPKfS0_Pfiiiiiiii_param_5,
	.param .u32 _Z14atrousc_kernelPKfS0_Pfiiiiiiii_param_6,
	.param .u32 _Z14atrousc_kernelPKfS0_Pfiiiiiiii_param_7,
	.param .u32 _Z14atrousc_kernelPKfS0_Pfiiiiiiii_param_8,
	.param .u32 _Z14atrousc_kernelPKfS0_Pfiiiiiiii_param_9,
	.param .u32 _Z14atrousc_kernelPKfS0_Pfiiiiiiii_param_10
)
{
	.reg .pred 	%p<14>;
	.reg .b32 	%r<181>;
	.reg .b32 	%f<73>;
	.reg .b64 	%rd<108>;

	ld.param.u64 	%rd8, [_Z14atrousc_kernelPKfS0_Pfiiiiiiii_param_0];
	ld.param.u64 	%rd9, [_Z14atrousc_kernelPKfS0_Pfiiiiiiii_param_1];
	ld.param.u32 	%r94, [_Z14atrousc_kernelPKfS0_Pfiiiiiiii_param_3];
	ld.param.u32 	%r95, [_Z14atrousc_kernelPKfS0_Pfiiiiiiii_param_4];
	ld.param.u32 	%r96, [_Z14atrousc_kernelPKfS0_Pfiiiiiiii_param_5];
	ld.param.u32 	%r97, [_Z14atrousc_kernelPKfS0_Pfiiiiiiii_param_6];
	ld.param.u32 	%r102, [_Z14atrousc_kernelPKfS0_Pfiiiiiiii_param_7];
	ld.param.u32 	%r99, [_Z14atrousc_kernelPKfS0_Pfiiiiiiii_param_8];
	ld.param.u32 	%r100, [_Z14atrousc_kernelPKfS0_Pfiiiiiiii_param_9];
	ld.param.u32 	%r101, [_Z14atrousc_kernelPKfS0_Pfiiiiiiii_param_10];
	cvta.to.global.u64 	%rd1, %rd8;
	cvta.to.global.u64 	%rd2, %rd9;
	mov.u32 	%r103, %ctaid.x;
	mov.u32 	%r104, %ntid.x;
	mov.u32 	%r105, %tid.x;
	mad.lo.s32 	%r1, %r103, %r104, %r105;
	mov.u32 	%r106, %ctaid.y;
	mov.u32 	%r107, %ntid.y;
	mul.lo.s32 	%r2, %r106, %r107;
	mov.u32 	%r3, %tid.y;
	add.s32 	%r108, %r2, %r3;
	setp.ge.s32 	%p1, %r1, %r99;
	setp.ge.s32 	%p2, %r108, %r102;
	or.pred  	%p3, %p1, %p2;
	mov.f32 	%f71, 0f00000000;
	@%p3 bra 	$L__BB0_18;
	mov.u32 	%r109, %ctaid.z;
	mul.lo.s32 	%r110, %r94, %r109;
	mul.lo.s32 	%r111, %r110, %r95;
	cvt.s64.s32 	%rd3, %r111;
	mul.lo.s32 	%r112, %r102, %r109;
	mul.lo.s32 	%r5, %r112, %r99;
	setp.lt.s32 	%p4, %r97, 1;
	@%p4 bra 	$L__BB0_17;
	setp.lt.s32 	%p5, %r96, 1;
	@%p5 bra 	$L__BB0_17;
	add.s32 	%r157, %r1, -1;
	and.b32  	%r7, %r96, 7;
	and.b32  	%r8, %r96, 3;
	and.b32  	%r9, %r96, 2147483640;
	and.b32  	%r10, %r96, 1;
	neg.s32 	%r11, %r9;
	shl.b32 	%r12, %r97, 3;
	shl.b32 	%r13, %r97, 1;
	mul.lo.s32 	%r14, %r97, 3;
	shl.b32 	%r15, %r97, 2;
	mul.lo.s32 	%r16, %r97, 5;
	mul.lo.s32 	%r17, %r97, 6;
	mul.lo.s32 	%r18, %r97, 7;
	shl.b32 	%r114, %r101, 1;
	add.s32 	%r115, %r108, %r114;
	add.s32 	%r116, %r115, -1;
	mad.lo.s32 	%r19, %r95, %r116, %r100;
	mul.lo.s32 	%r117, %r101, %r95;
	shl.b32 	%r20, %r117, 3;
	mad.lo.s32 	%r118, %r101, 3, %r108;
	add.s32 	%r119, %r118, -1;
	mad.lo.s32 	%r21, %r95, %r119, %r100;
	shl.b32 	%r120, %r101, 2;
	add.s32 	%r121, %r108, %r120;
	add.s32 	%r122, %r121, -1;
	mad.lo.s32 	%r22, %r95, %r122, %r100;
	mad.lo.s32 	%r123, %r101, 5, %r108;
	add.s32 	%r124, %r123, -1;
	mad.lo.s32 	%r23, %r95, %r124, %r100;
	mad.lo.s32 	%r125, %r101, 6, %r108;
	add.s32 	%r126, %r125, -1;
	mad.lo.s32 	%r24, %r95, %r126, %r100;
	mad.lo.s32 	%r127, %r101, 7, %r108;
	add.s32 	%r128, %r127, -1;
	mad.lo.s32 	%r25, %r95, %r128, %r100;
	shl.b32 	%r26, %r101, 3;
	add.s32 	%r129, %r108, %r26;
	add.s32 	%r130, %r129, -1;
	mad.lo.s32 	%r27, %r95, %r130, %r100;
	add.s32 	%r131, %r3, %r101;
	add.s32 	%r132, %r131, %r2;
	add.s32 	%r133, %r132, -1;
	mad.lo.s32 	%r28, %r95, %r133, %r100;
	mov.f32 	%f71, 0f00000000;
	mov.b32 	%r156, 0;
	mul.wide.u32 	%rd57, %r12, 4;
$L__BB0_4:
	mov.u32 	%r30, %r157;
	add.s32 	%r178, %r108, -1;
	setp.lt.u32 	%p6, %r96, 8;
	add.s32 	%r157, %r30, %r100;
	mov.b32 	%r177, 0;
	@%p6 bra 	$L__BB0_8;
	add.s32 	%r173, %r97, %r156;
	add.s32 	%r172, %r13, %r156;
	add.s32 	%r171, %r14, %r156;
	add.s32 	%r170, %r15, %r156;
	add.s32 	%r169, %r16, %r156;
	add.s32 	%r168, %r17, %r156;
	add.s32 	%r167, %r18, %r156;
	mul.wide.u32 	%rd10, %r156, 4;
	add.s64 	%rd107, %rd2, %rd10;
	add.s32 	%r166, %r19, %r30;
	add.s32 	%r165, %r21, %r30;
	add.s32 	%r164, %r22, %r30;
	add.s32 	%r163, %r23, %r30;
	add.s32 	%r162, %r24, %r30;
	add.s32 	%r161, %r25, %r30;
	add.s32 	%r159, %r27, %r30;
	add.s32 	%r158, %r28, %r30;
	mov.u32 	%r160, %r108;
	mov.u32 	%r174, %r11;
$L__BB0_6:
	.pragma "nounroll";
	ld.global.nc.f32 	%f19, [%rd107];
	cvt.s64.s32 	%rd11, %r158;
	add.s64 	%rd12, %rd11, %rd3;
	shl.b64 	%rd13, %rd12, 2;
	add.s64 	%rd14, %rd1, %rd13;
	ld.global.nc.f32 	%f20, [%rd14];
	fma.rn.f32 	%f21, %f19, %f20, %f71;
	mul.wide.u32 	%rd15, %r173, 4;
	add.s64 	%rd16, %rd2, %rd15;
	ld.global.nc.f32 	%f22, [%rd16];
	cvt.s64.s32 	%rd17, %r166;
	add.s64 	%rd18, %rd17, %rd3;
	shl.b64 	%rd19, %rd18, 2;
	add.s64 	%rd20, %rd1, %rd19;
	ld.global.nc.f32 	%f23, [%rd20];
	fma.rn.f32 	%f24, %f22, %f23, %f21;
	mul.wide.u32 	%rd21, %r172, 4;
	add.s64 	%rd22, %rd2, %rd21;
	ld.global.nc.f32 	%f25, [%rd22];
	cvt.s64.s32 	%rd23, %r165;
	add.s64 	%rd24, %rd23, %rd3;
	shl.b64 	%rd25, %rd24, 2;
	add.s64 	%rd26, %rd1, %rd25;
	ld.global.nc.f32 	%f26, [%rd26];
	fma.rn.f32 	%f27, %f25, %f26, %f24;
	mul.wide.u32 	%rd27, %r171, 4;
	add.s64 	%rd28, %rd2, %rd27;
	ld.global.nc.f32 	%f28, [%rd28];
	cvt.s64.s32 	%rd29, %r164;
	add.s64 	%rd30, %rd29, %rd3;
	shl.b64 	%rd31, %rd30, 2;
	add.s64 	%rd32, %rd1, %rd31;
	ld.global.nc.f32 	%f29, [%rd32];
	fma.rn.f32 	%f30, %f28, %f29, %f27;
	mul.wide.u32 	%rd33, %r170, 4;
	add.s64 	%rd34, %rd2, %rd33;
	ld.global.nc.f32 	%f31, [%rd34];
	cvt.s64.s32 	%rd35, %r163;
	add.s64 	%rd36, %rd35, %rd3;
	shl.b64 	%rd37, %rd36, 2;
	add.s64 	%rd38, %rd1, %rd37;
	ld.global.nc.f32 	%f32, [%rd38];
	fma.rn.f32 	%f33, %f31, %f32, %f30;
	mul.wide.u32 	%rd39, %r169, 4;
	add.s64 	%rd40, %rd2, %rd39;
	ld.global.nc.f32 	%f34, [%rd40];
	cvt.s64.s32 	%rd41, %r162;
	add.s64 	%rd42, %rd41, %rd3;
	shl.b64 	%rd43, %rd42, 2;
	add.s64 	%rd44, %rd1, %rd43;
	ld.global.nc.f32 	%f35, [%rd44];
	fma.rn.f32 	%f36, %f34, %f35, %f33;
	mul.wide.u32 	%rd45, %r168, 4;
	add.s64 	%rd46, %rd2, %rd45;
	ld.global.nc.f32 	%f37, [%rd46];
	cvt.s64.s32 	%rd47, %r161;
	add.s64 	%rd48, %rd47, %rd3;
	shl.b64 	%rd49, %rd48, 2;
	add.s64 	%rd50, %rd1, %rd49;
	ld.global.nc.f32 	%f38, [%rd50];
	fma.rn.f32 	%f39, %f37, %f38, %f36;
	mul.wide.u32 	%rd51, %r167, 4;
	add.s64 	%rd52, %rd2, %rd51;
	ld.global.nc.f32 	%f40, [%rd52];
	cvt.s64.s32 	%rd53, %r159;
	add.s64 	%rd54, %rd53, %rd3;
	shl.b64 	%rd55, %rd54, 2;
	add.s64 	%rd56, %rd1, %rd55;
	ld.global.nc.f32 	%f41, [%rd56];
	fma.rn.f32 	%f71, %f40, %f41, %f39;
	add.s32 	%r174, %r174, 8;
	add.s32 	%r173, %r173, %r12;
	add.s32 	%r172, %r172, %r12;
	add.s32 	%r171, %r171, %r12;
	add.s32 	%r170, %r170, %r12;
	add.s32 	%r169, %r169, %r12;
	add.s32 	%r168, %r168, %r12;
	add.s32 	%r167, %r167, %r12;
	add.s64 	%rd107, %rd107, %rd57;
	add.s32 	%r166, %r166, %r20;
	add.s32 	%r165, %r165, %r20;
	add.s32 	%r164, %r164, %r20;
	add.s32 	%r163, %r163, %r20;
	add.s32 	%r162, %r162, %r20;
	add.s32 	%r161, %r161, %r20;
	add.s32 	%r160, %r160, %r26;
	add.s32 	%r159, %r159, %r20;
	add.s32 	%r158, %r158, %r20;
	setp.ne.s32 	%p7, %r174, 0;
	@%p7 bra 	$L__BB0_6;
	add.s32 	%r178, %r160, -1;
	mov.u32 	%r177, %r9;
$L__BB0_8:
	setp.eq.s32 	%p8, %r7, 0;
	@%p8 bra 	$L__BB0_16;
	add.s32 	%r135, %r7, -1;
	setp.lt.u32 	%p9, %r135, 3;
	@%p9 bra 	$L__BB0_11;
	add.s32 	%r136, %r178, %r101;
	mad.lo.s32 	%r137, %r177, %r97, %r156;
	mul.wide.u32 	%rd58, %r137, 4;
	add.s64 	%rd59, %rd2, %rd58;
	ld.global.nc.f32 	%f43, [%rd59];
	mad.lo.s32 	%r138, %r136, %r95, %r157;
	cvt.s64.s32 	%rd60, %r138;
	add.s64 	%rd61, %rd60, %rd3;
	shl.b64 	%rd62, %rd61, 2;
	add.s64 	%rd63, %rd1, %rd62;
	ld.global.nc.f32 	%f44, [%rd63];
	fma.rn.f32 	%f45, %f43, %f44, %f71;
	add.s32 	%r139, %r136, %r101;
	add.s32 	%r140, %r137, %r97;
	mul.wide.u32 	%rd64, %r140, 4;
	add.s64 	%rd65, %rd2, %rd64;
	ld.global.nc.f32 	%f46, [%rd65];
	mad.lo.s32 	%r141, %r139, %r95, %r157;
	cvt.s64.s32 	%rd66, %r141;
	add.s64 	%rd67, %rd66, %rd3;
	shl.b64 	%rd68, %rd67, 2;
	add.s64 	%rd69, %rd1, %rd68;
	ld.global.nc.f32 	%f47, [%rd69];
	fma.rn.f32 	%f48, %f46, %f47, %f45;
	add.s32 	%r142, %r139, %r101;
	add.s32 	%r143, %r140, %r97;
	mul.wide.u32 	%rd70, %r143, 4;
	add.s64 	%rd71, %rd2, %rd70;
	ld.global.nc.f32 	%f49, [%rd71];
	mad.lo.s32 	%r144, %r142, %r95, %r157;
	cvt.s64.s32 	%rd72, %r144;
	add.s64 	%rd73, %rd72, %rd3;
	shl.b64 	%rd74, %rd73, 2;
	add.s64 	%rd75, %rd1, %rd74;
	ld.global.nc.f32 	%f50, [%rd75];
	fma.rn.f32 	%f51, %f49, %f50, %f48;
	add.s32 	%r178, %r142, %r101;
	add.s32 	%r145, %r143, %r97;
	mul.wide.u32 	%rd76, %r145, 4;
	add.s64 	%rd77, %rd2, %rd76;
	ld.global.nc.f32 	%f52, [%rd77];
	mad.lo.s32 	%r146, %r178, %r95, %r157;
	cvt.s64.s32 	%rd78, %r146;
	add.s64 	%rd79, %rd78, %rd3;
	shl.b64 	%rd80, %rd79, 2;
	add.s64 	%rd81, %rd1, %rd80;
	ld.global.nc.f32 	%f53, [%rd81];
	fma.rn.f32 	%f71, %f52, %f53, %f51;
	add.s32 	%r177, %r177, 4;
$L__BB0_11:
	setp.eq.s32 	%p10, %r8, 0;
	@%p10 bra 	$L__BB0_16;
	setp.eq.s32 	%p11, %r8, 1;
	@%p11 bra 	$L__BB0_14;
	add.s32 	%r147, %r178, %r101;
	mad.lo.s32 	%r148, %r177, %r97, %r156;
	mul.wide.u32 	%rd82, %r148, 4;
	add.s64 	%rd83, %rd2, %rd82;
	ld.global.nc.f32 	%f55, [%rd83];
	mad.lo.s32 	%r149, %r147, %r95, %r157;
	cvt.s64.s32 	%rd84, %r149;
	add.s64 	%rd85, %rd84, %rd3;
	shl.b64 	%rd86, %rd85, 2;
	add.s64 	%rd87, %rd1, %rd86;
	ld.global.nc.f32 	%f56, [%rd87];
	fma.rn.f32 	%f57, %f55, %f56, %f71;
	add.s32 	%r178, %r147, %r101;
	add.s32 	%r150, %r148, %r97;
	mul.wide.u32 	%rd88, %r150, 4;
	add.s64 	%rd89, %rd2, %rd88;
	ld.global.nc.f32 	%f58, [%rd89];
	mad.lo.s32 	%r151, %r178, %r95, %r157;
	cvt.s64.s32 	%rd90, %r151;
	add.s64 	%rd91, %rd90, %rd3;
	shl.b64 	%rd92, %rd91, 2;
	add.s64 	%rd93, %rd1, %rd92;
	ld.global.nc.f32 	%f59, [%rd93];
	fma.rn.f32 	%f71, %f58, %f59, %f57;
	add.s32 	%r177, %r177, 2;
$L__BB0_14:
	setp.eq.s32 	%p12, %r10, 0;
	@%p12 bra 	$L__BB0_16;
	add.s32 	%r152, %r178, %r101;
	mad.lo.s32 	%r153, %r177, %r97, %r156;
	mul.wide.u32 	%rd94, %r153, 4;
	add.s64 	%rd95, %rd2, %rd94;
	ld.global.nc.f32 	%f60, [%rd95];
	mad.lo.s32 	%r154, %r152, %r95, %r157;
	cvt.s64.s32 	%rd96, %r154;
	add.s64 	%rd97, %rd96, %rd3;
	shl.b64 	%rd98, %rd97, 2;
	add.s64 	%rd99, %rd1, %rd98;
	ld.global.nc.f32 	%f61, [%rd99];
	fma.rn.f32 	%f71, %f60, %f61, %f71;
$L__BB0_16:
	add.s32 	%r156, %r156, 1;
	setp.ne.s32 	%p13, %r156, %r97;
	@%p13 bra 	$L__BB0_4;
$L__BB0_17:
	ld.param.u64 	%rd106, [_Z14atrousc_kernelPKfS0_Pfiiiiiiii_param_2];
	mad.lo.s32 	%r155, %r99, %r108, %r1;
	cvt.s64.s32 	%rd100, %r155;
	cvt.s64.s32 	%rd101, %r5;
	add.s64 	%rd102, %rd101, %rd100;
	cvta.to.global.u64 	%rd103, %rd106;
	shl.b64 	%rd104, %rd102, 2;
	add.s64 	%rd105, %rd103, %rd104;
	st.global.f32 	[%rd105], %f71;
$L__BB0_18:
	ret;

}


// ===== COMPILED SASS (sm_100) =====

	.target	sm_100

	.elftype	@"ET_EXEC"


//--------------------- .note.nv.tkinfo           --------------------------
	.section	.note.nv.tkinfo,"",@"SHT_NOTE"
	.sectionflags	@"SHF_NOTE_NV_TKINFO"
	.tkinfo
        /*0018*/ 	.word	0x00000002
        /*0030*/ 	.string	""
        /*0030*/ 	.string	"ptxas"
        /*0030*/ 	.string	"Cuda compilation tools, release 13.0, V13.0.88"
        /*0030*/ 	.string	"Build cuda_13.0.r13.0/compiler.36424714_0"
        /*0030*/ 	.string	"-arch sm_100 -m 64 "



//--------------------- .note.nv.cuinfo           --------------------------
	.section	.note.nv.cuinfo,"",@"SHT_NOTE"
	.sectionflags	@"SHF_NOTE_NV_CUINFO"
        /*0018*/ 	.short	0x0002
        /*001a*/ 	.short	0x0064
        /*001c*/ 	.short	0x0082
	.zero		2


//--------------------- .nv.info                  --------------------------
	.section	.nv.info,"",@"SHT_CUDA_INFO"
	.align	4


	//----- nvinfo : EIATTR_REGCOUNT
	.align		4
        /*0000*/ 	.byte	0x04, 0x2f
        /*0002*/ 	.short	(.L_1 - .L_0)
	.align		4
.L_0:
        /*0004*/ 	.word	index@(_Z14atrousc_kernelPKfS0_Pfiiiiiiii)
        /*0008*/ 	.word	0x00000020


	//----- nvinfo : EIATTR_FRAME_SIZE
	.align		4
.L_1:
        /*000c*/ 	.byte	0x04, 0x11
        /*000e*/ 	.short	(.L_3 - .L_2)
	.align		4
.L_2:
        /*0010*/ 	.word	index@(_Z14atrousc_kernelPKfS0_Pfiiiiiiii)
        /*0014*/ 	.word	0x00000000


	//----- nvinfo : EIATTR_MIN_STACK_SIZE
	.align		4
.L_3:
        /*0018*/ 	.byte	0x04, 0x12
        /*001a*/ 	.short	(.L_5 - .L_4)
	.align		4
.L_4:
        /*001c*/ 	.word	index@(_Z14atrousc_kernelPKfS0_Pfiiiiiiii)
        /*0020*/ 	.word	0x00000000
.L_5:


//--------------------- .nv.compat                --------------------------
	.section	.nv.compat,"",@"SHT_CUDA_COMPAT_INFO"
	.align	4
        /*0000*/ 	.byte	0x02, 0x09, 0x00, 0x00, 0x02, 0x02, 0x01, 0x00, 0x02, 0x05, 0x05, 0x00, 0x03, 0x07, 0x01, 0x01
        /*0010*/ 	.byte	0x02, 0x03, 0x00, 0x00, 0x02, 0x06, 0x01, 0x00, 0x04, 0x0b, 0x08, 0x00, 0x09, 0x00, 0x00, 0x00
        /*0020*/ 	.byte	0x00, 0x00, 0x00, 0x00


//--------------------- .nv.info._Z14atrousc_kernelPKfS0_Pfiiiiiiii --------------------------
	.section	.nv.info._Z14atrousc_kernelPKfS0_Pfiiiiiiii,"",@"SHT_CUDA_INFO"
	.sectionflags	@""
	.align	4


	//----- nvinfo : EIATTR_CUDA_API_VERSION
	.align		4
        /*0000*/ 	.byte	0x04, 0x37
        /*0002*/ 	.short	(.L_7 - .L_6)
.L_6:
        /*0004*/ 	.word	0x00000082


	//----- nvinfo : EIATTR_KPARAM_INFO
	.align		4
.L_7:
        /*0008*/ 	.byte	0x04, 0x17
        /*000a*/ 	.short	(.L_9 - .L_8)
.L_8:
        /*000c*/ 	.word	0x00000000
        /*0010*/ 	.short	0x000a
        /*0012*/ 	.short	0x0034
        /*0014*/ 	.byte	0x00, 0xf0, 0x11, 0x00


	//----- nvinfo : EIATTR_KPARAM_INFO
	.align		4
.L_9:
        /*0018*/ 	.byte	0x04, 0x17
        /*001a*/ 	.short	(.L_11 - .L_10)
.L_10:
        /*001c*/ 	.word	0x00000000
        /*0020*/ 	.short	0x0009
        /*0022*/ 	.short	0x0030
        /*0024*/ 	.byte	0x00, 0xf0, 0x11, 0x00


	//----- nvinfo : EIATTR_KPARAM_INFO
	.align		4
.L_11:
        /*0028*/ 	.byte	0x04, 0x17
        /*002a*/ 	.short	(.L_13 - .L_12)
.L_12:
        /*002c*/ 	.word	0x00000000
        /*0030*/ 	.short	0x0008
        /*0032*/ 	.short	0x002c
        /*0034*/ 	.byte	0x00, 0xf0, 0x11, 0x00


	//----- nvinfo : EIATTR_KPARAM_INFO
	.align		4
.L_13:
        /*0038*/ 	.byte	0x04, 0x17
        /*003a*/ 	.short	(.L_15 - .L_14)
.L_14:
        /*003c*/ 	.word	0x00000000
        /*0040*/ 	.short	0x0007
        /*0042*/ 	.short	0x0028
        /*0044*/ 	.byte	0x00, 0xf0, 0x11, 0x00


	//----- nvinfo : EIATTR_KPARAM_INFO
	.align		4
.L_15:
        /*0048*/ 	.byte	0x04, 0x17
        /*004a*/ 	.short	(.L_17 - .L_16)
.L_16:
        /*004c*/ 	.word	0x00000000
        /*0050*/ 	.short	0x0006
        /*0052*/ 	.short	0x0024
        /*0054*/ 	.byte	0x00, 0xf0, 0x11, 0x00


	//----- nvinfo : EIATTR_KPARAM_INFO
	.align		4
.L_17:
        /*0058*/ 	.byte	0x04, 0x17
        /*005a*/ 	.short	(.L_19 - .L_18)
.L_18:
        /*005c*/ 	.word	0x00000000
        /*0060*/ 	.short	0x0005
        /*0062*/ 	.short	0x0020
        /*0064*/ 	.byte	0x00, 0xf0, 0x11, 0x00


	//----- nvinfo : EIATTR_KPARAM_INFO
	.align		4
.L_19:
        /*0068*/ 	.byte	0x04, 0x17
        /*006a*/ 	.short	(.L_21 - .L_20)
.L_20:
        /*006c*/ 	.word	0x00000000
        /*0070*/ 	.short	0x0004
        /*0072*/ 	.short	0x001c
        /*0074*/ 	.byte	0x00, 0xf0, 0x11, 0x00


	//----- nvinfo : EIATTR_KPARAM_INFO
	.align		4
.L_21:
        /*0078*/ 	.byte	0x04, 0x17
        /*007a*/ 	.short	(.L_23 - .L_22)
.L_22:
        /*007c*/ 	.word	0x00000000
        /*0080*/ 	.short	0x0003
        /*0082*/ 	.short	0x0018
        /*0084*/ 	.byte	0x00, 0xf0, 0x11, 0x00


	//----- nvinfo : EIATTR_KPARAM_INFO
	.align		4
.L_23:
        /*0088*/ 	.byte	0x04, 0x17
        /*008a*/ 	.short	(.L_25 - .L_24)
.L_24:
        /*008c*/ 	.word	0x00000000
        /*0090*/ 	.short	0x0002
        /*0092*/ 	.short	0x0010
        /*0094*/ 	.byte	0x00, 0xf5, 0x21, 0x00


	//----- nvinfo : EIATTR_KPARAM_INFO
	.align		4
.L_25:
        /*0098*/ 	.byte	0x04, 0x17
        /*009a*/ 	.short	(.L_27 - .L_26)
.L_26:
        /*009c*/ 	.word	0x00000000
        /*00a0*/ 	.short	0x0001
        /*00a2*/ 	.short	0x0008
        /*00a4*/ 	.byte	0x00, 0xf5, 0x21, 0x00


	//----- nvinfo : EIATTR_KPARAM_INFO
	.align		4
.L_27:
        /*00a8*/ 	.byte	0x04, 0x17
        /*00aa*/ 	.short	(.L_29 - .L_28)
.L_28:
        /*00ac*/ 	.word	0x00000000
        /*00b0*/ 	.short	0x0000
        /*00b2*/ 	.short	0x0000
        /*00b4*/ 	.byte	0x00, 0xf5, 0x21, 0x00


	//----- nvinfo : EIATTR_SPARSE_MMA_MASK
	.align		4
.L_29:
        /*00b8*/ 	.byte	0x03, 0x50
        /*00ba*/ 	.short	0x0000


	//----- nvinfo : EIATTR_MAXREG_COUNT
	.align		4
        /*00bc*/ 	.byte	0x03, 0x1b
        /*00be*/ 	.short	0x00ff


	//----- nvinfo : EIATTR_MERCURY_ISA_VERSION
	.align		4
        /*00c0*/ 	.byte	0x03, 0x5f
        /*00c2*/ 	.short	0x0101


	//----- nvinfo : EIATTR_VRC_CTA_INIT_COUNT
	.align		4
        /*00c4*/ 	.byte	0x02, 0x4a
	.zero		1
	.zero		1


	//----- nvinfo : EIATTR_EXIT_INSTR_OFFSETS
	.align		4
        /*00c8*/ 	.byte	0x04, 0x1c
        /*00ca*/ 	.short	(.L_31 - .L_30)


	//   ....[0]....
.L_30:
        /*00cc*/ 	.word	0x000000d0


	//   ....[1]....
        /*00d0*/ 	.word	0x00001490


	//----- nvinfo : EIATTR_CBANK_PARAM_SIZE
	.align		4
.L_31:
        /*00d4*/ 	.byte	0x03, 0x19
        /*00d6*/ 	.short	0x0038


	//----- nvinfo : EIATTR_PARAM_CBANK
	.align		4
        /*00d8*/ 	.byte	0x04, 0x0a
        /*00da*/ 	.short	(.L_33 - .L_32)
	.align		4
.L_32:
        /*00dc*/ 	.word	index@(.nv.constant0._Z14atrousc_kernelPKfS0_Pfiiiiiiii)
        /*00e0*/ 	.short	0x0380
        /*00e2*/ 	.short	0x0038


	//----- nvinfo : EIATTR_SW_WAR
	.align		4
.L_33:
        /*00e4*/ 	.byte	0x04, 0x36
        /*00e6*/ 	.short	(.L_35 - .L_34)
.L_34:
        /*00e8*/ 	.word	0x00000008
.L_35:


//--------------------- .nv.callgraph             --------------------------
	.section	.nv.callgraph,"",@"SHT_CUDA_CALLGRAPH"
	.align	4
	.sectionentsize	8
	.align		4
        /*0000*/ 	.word	0x00000000
	.align		4
        /*0004*/ 	.word	0xffffffff
	.align		4
        /*0008*/ 	.word	0x00000000
	.align		4
        /*000c*/ 	.word	0xfffffffe
	.align		4
        /*0010*/ 	.word	0x00000000
	.align		4
        /*0014*/ 	.word	0xfffffffd
	.align		4
        /*0018*/ 	.word	0x00000000
	.align		4
        /*001c*/ 	.word	0xfffffffc


//--------------------- .text._Z14atrousc_kernelPKfS0_Pfiiiiiiii --------------------------
	.section	.text._Z14atrousc_kernelPKfS0_Pfiiiiiiii,"ax",@progbits
	.align	128
        .global         _Z14atrousc_kernelPKfS0_Pfiiiiiiii
        .type           _Z14atrousc_kernelPKfS0_Pfiiiiiiii,@function
        .size           _Z14atrousc_kernelPKfS0_Pfiiiiiiii,(.L_x_8 - _Z14atrousc_kernelPKfS0_Pfiiiiiiii)
        .other          _Z14atrousc_kernelPKfS0_Pfiiiiiiii,@"STO_CUDA_ENTRY STV_DEFAULT"
_Z14atrousc_kernelPKfS0_Pfiiiiiiii:
.text._Z14atrousc_kernelPKfS0_Pfiiiiiiii:
[----:B------:R-:W-:Y:S01]  /*0000*/  LDC R1, c[0x0][0x37c] ;  /* 0x0000df00ff017b82 */ /* 0x000fe20000000800 */
[----:B------:R-:W0:Y:S07]  /*0010*/  S2R R4, SR_TID.Y ;  /* 0x0000000000047919 */ /* 0x000e2e0000002200 */
[----:B------:R-:W1:Y:S01]  /*0020*/  S2UR UR6, SR_CTAID.Y ;  /* 0x00000000000679c3 */ /* 0x000e620000002600 */
[----:B------:R-:W2:Y:S01]  /*0030*/  LDCU.64 UR10, c[0x0][0x3a8] ;  /* 0x00007500ff0a77ac */ /* 0x000ea20008000a00 */
[----:B------:R-:W3:Y:S06]  /*0040*/  S2R R3, SR_TID.X ;  /* 0x0000000000037919 */ /* 0x000eec0000002100 */
[----:B------:R-:W3:Y:S01]  /*0050*/  LDC R2, c[0x0][0x360] ;  /* 0x0000d800ff027b82 */ /* 0x000ee20000000800 */
[----:B------:R-:W1:Y:S07]  /*0060*/  LDCU UR4, c[0x0][0x364] ;  /* 0x00006c80ff0477ac */ /* 0x000e6e0008000800 */
[----:B------:R-:W3:Y:S01]  /*0070*/  S2UR UR5, SR_CTAID.X ;  /* 0x00000000000579c3 */ /* 0x000ee20000002500 */
[----:B-1----:R-:W-:-:S06]  /*0080*/  UIMAD UR6, UR6, UR4, URZ ;  /* 0x00000004060672a4 */ /* 0x002fcc000f8e02ff */
[----:B0-----:R-:W-:-:S05]  /*0090*/  VIADD R0, R4, UR6 ;  /* 0x0000000604007c36 */ /* 0x001fca0008000000 */
[----:B--2---:R-:W-:Y:S01]  /*00a0*/  ISETP.GE.AND P0, PT, R0, UR10, PT ;  /* 0x0000000a00007c0c */ /* 0x004fe2000bf06270 */
[----:B---3--:R-:W-:-:S05]  /*00b0*/  IMAD R2, R2, UR5, R3 ;  /* 0x0000000502027c24 */ /* 0x008fca000f8e0203 */
[----:B------:R-:W-:-:S13]  /*00c0*/  ISETP.GE.OR P0, PT, R2, UR11, P0 ;  /* 0x0000000b02007c0c */ /* 0x000fda0008706670 */
[----:B------:R-:W-:Y:S05]  /*00d0*/  @P0 EXIT ;  /* 0x000000000000094d */ /* 0x000fea0003800000 */
[----:B------:R-:W0:Y:S01]  /*00e0*/  LDCU.64 UR12, c[0x0][0x3a0] ;  /* 0x00007400ff0c77ac */ /* 0x000e220008000a00 */
[----:B------:R-:W1:Y:S01]  /*00f0*/  S2UR UR8, SR_CTAID.Z ;  /* 0x00000000000879c3 */ /* 0x000e620000002700 */
[----:B------:R-:W-:Y:S01]  /*0100*/  IMAD.MOV.U32 R21, RZ, RZ, RZ ;  /* 0x000000ffff157224 */ /* 0x000fe200078e00ff */
[----:B------:R-:W2:Y:S01]  /*0110*/  LDCU.64 UR4, c[0x0][0x398] ;  /* 0x00007300ff0477ac */ /* 0x000ea20008000a00 */
[----:B------:R-:W3:Y:S01]  /*0120*/  LDCU.64 UR14, c[0x0][0x358] ;  /* 0x00006b00ff0e77ac */ /* 0x000ee20008000a00 */
[----:B0-----:R-:W-:-:S04]  /*0130*/  UISETP.GE.AND UP0, UPT, UR12, 0x1, UPT ;  /* 0x000000010c00788c */ /* 0x001fc8000bf06270 */
[----:B------:R-:W-:Y:S02]  /*0140*/  UISETP.LT.OR UP0, UPT, UR13, 0x1, !UP0 ;  /* 0x000000010d00788c */ /* 0x000fe4000c701670 */
[----:B-1----:R-:W-:Y:S02]  /*0150*/  UIMAD UR7, UR8, UR10, URZ ;  /* 0x0000000a080772a4 */ /* 0x002fe4000f8e02ff */
[----:B--2---:R-:W-:Y:S02]  /*0160*/  UIMAD UR8, UR8, UR4, URZ ;  /* 0x00000004080872a4 */ /* 0x004fe4000f8e02ff */
[----:B------:R-:W-:-:S03]  /*0170*/  UIMAD UR7, UR7, UR11, URZ ;  /* 0x0000000b070772a4 */ /* 0x000fc6000f8e02ff */
[----:B---3--:R-:W-:Y:S09]  /*0180*/  BRA.U UP0, `(.L_x_0) ;  /* 0x00000011009c7547 */ /* 0x008ff2000b800000 */
[----:B------:R-:W0:Y:S01]  /*0190*/  LDC.64 R6, c[0x0][0x3b0] ;  /* 0x0000ec00ff067b82 */ /* 0x000e220000000a00 */
[----:B------:R-:W-:Y:S01]  /*01a0*/  UIMAD UR8, UR8, UR5, URZ ;  /* 0x00000005080872a4 */ /* 0x000fe2000f8e02ff */
[----:B------:R-:W-:Y:S01]  /*01b0*/  IMAD.MOV.U32 R21, RZ, RZ, RZ ;  /* 0x000000ffff157224 */ /* 0x000fe200078e00ff */
[----:B------:R-:W-:Y:S02]  /*01c0*/  USHF.L.U32 UR9, UR13, 0x3, URZ ;  /* 0x000000030d097899 */ /* 0x000fe400080006ff */
[----:B------:R-:W-:Y:S01]  /*01d0*/  USHF.R.S32.HI UR17, URZ, 0x1f, UR8 ;  /* 0x0000001fff117899 */ /* 0x000fe20008011408 */
[----:B------:R-:W-:Y:S01]  /*01e0*/  UMOV UR4, URZ ;  /* 0x000000ff00047c82 */ /* 0x000fe20008000000 */
[C---:B0-----:R-:W-:Y:S01]  /*01f0*/  IADD3 R3, PT, PT, R7.reuse, UR6, R4 ;  /* 0x0000000607037c10 */ /* 0x041fe2000fffe004 */
[----:B------:R-:W-:-:S04]  /*0200*/  IMAD R5, R7, UR5, RZ ;  /* 0x0000000507057c24 */ /* 0x000fc8000f8e02ff */
[----:B------:R-:W-:-:S04]  /*0210*/  VIADD R3, R3, 0xffffffff ;  /* 0xffffffff03037836 */ /* 0x000fc80000000000 */
[----:B------:R-:W-:Y:S01]  /*0220*/  IMAD R4, R3, UR5, R6 ;  /* 0x0000000503047c24 */ /* 0x000fe2000f8e0206 */
[----:B------:R-:W-:-:S07]  /*0230*/  IADD3 R6, PT, PT, R2, -0x1, RZ ;  /* 0xffffffff02067810 */ /* 0x000fce0007ffe0ff */
.L_x_6:
[----:B------:R-:W0:Y:S01]  /*0240*/  LDCU UR5, c[0x0][0x3a0] ;  /* 0x00007400ff0577ac */ /* 0x000e220008000800 */
[----:B------:R-:W-:Y:S02]  /*0250*/  IMAD.MOV.U32 R15, RZ, RZ, R6 ;  /* 0x000000ffff0f7224 */ /* 0x000fe400078e0006 */
[----:B------:R-:W-:Y:S01]  /*0260*/  VIADD R3, R0, 0xffffffff ;  /* 0xffffffff00037836 */ /* 0x000fe20000000000 */
[----:B------:R-:W1:Y:S01]  /*0270*/  LDCU UR10, c[0x0][0x3b0] ;  /* 0x00007600ff0a77ac */ /* 0x000e620008000800 */
[----:B0-----:R-:W-:-:S03]  /*0280*/  UISETP.GE.U32.AND UP0, UPT, UR5, 0x8, UPT ;  /* 0x000000080500788c */ /* 0x001fc6000bf06070 */
[----:B------:R-:W-:Y:S01]  /*0290*/  UMOV UR5, URZ ;  /* 0x000000ff00057c82 */ /* 0x000fe20008000000 */
[----:B-1----:R-:W-:-:S05]  /*02a0*/  IADD3 R6, PT, PT, R6, UR10, RZ ;  /* 0x0000000a06067c10 */ /* 0x002fca000fffe0ff */
[----:B------:R-:W-:Y:S05]  /*02b0*/  BRA.U !UP0, `(.L_x_1) ;  /* 0x0000000908547547 */ /* 0x000fea000b800000 */
[----:B------:R-:W0:Y:S01]  /*02c0*/  LDC.64 R8, c[0x0][0x3b0] ;  /* 0x0000ec00ff087b82 */ /* 0x000e220000000a00 */
[----:B------:R-:W1:Y:S01]  /*02d0*/  LDCU UR22, c[0x0][0x39c] ;  /* 0x00007380ff1677ac */ /* 0x000e620008000800 */
[----:B------:R-:W2:Y:S06]  /*02e0*/  LDCU UR10, c[0x0][0x3a0] ;  /* 0x00007400ff0a77ac */ /* 0x000eac0008000800 */
[----:B------:R-:W3:Y:S01]  /*02f0*/  LDC R7, c[0x0][0x3b4] ;  /* 0x0000ed00ff077b82 */ /* 0x000ee20000000800 */
[----:B------:R-:W4:Y:S01]  /*0300*/  LDCU UR5, c[0x0][0x3a4] ;  /* 0x00007480ff0577ac */ /* 0x000f220008000800 */
[----:B------:R-:W5:Y:S01]  /*0310*/  LDCU.64 UR26, c[0x0][0x388] ;  /* 0x00007100ff1a77ac */ /* 0x000f620008000a00 */
[----:B------:R-:W0:Y:S01]  /*0320*/  LDCU.64 UR28, c[0x0][0x380] ;  /* 0x00007000ff1c77ac */ /* 0x000e220008000a00 */
[----:B--2---:R-:W-:Y:S01]  /*0330*/  ULOP3.LUT UR10, UR10, 0x7ffffff8, URZ, 0xc0, !UPT ;  /* 0x7ffffff80a0a7892 */ /* 0x004fe2000f8ec0ff */
[----:B0-----:R-:W-:-:S02]  /*0340*/  IMAD R3, R9, 0x2, R0 ;  /* 0x0000000209037824 */ /* 0x001fc400078e0200 */
[C-C-:B------:R-:W-:Y:S01]  /*0350*/  IMAD R14, R9.reuse, 0x6, R0.reuse ;  /* 0x00000006090e7824 */ /* 0x140fe200078e0200 */
[----:B----4-:R-:W-:Y:S01]  /*0360*/  UIADD3 UR11, UPT, UPT, UR4, UR5, URZ ;  /* 0x00000005040b7290 */ /* 0x010fe2000fffe0ff */
[--C-:B------:R-:W-:Y:S01]  /*0370*/  IMAD R10, R9, 0x3, R0.reuse ;  /* 0x00000003090a7824 */ /* 0x100fe200078e0200 */
[----:B------:R-:W-:Y:S01]  /*0380*/  IADD3 R3, PT, PT, R3, -0x1, RZ ;  /* 0xffffffff03037810 */ /* 0x000fe20007ffe0ff */
[C-C-:B------:R-:W-:Y:S01]  /*0390*/  IMAD R12, R9.reuse, 0x5, R0.reuse ;  /* 0x00000005090c7824 */ /* 0x140fe200078e0200 */
[----:B------:R-:W-:Y:S01]  /*03a0*/  IADD3 R17, PT, PT, R14, -0x1, RZ ;  /* 0xffffffff0e117810 */ /* 0x000fe20007ffe0ff */
[C-C-:B------:R-:W-:Y:S01]  /*03b0*/  IMAD R18, R9.reuse, 0x8, R0.reuse ;  /* 0x0000000809127824 */ /* 0x140fe200078e0200 */
[----:B------:R-:W-:Y:S01]  /*03c0*/  ULEA UR12, UR5, UR4, 0x1 ;  /* 0x00000004050c7291 */ /* 0x000fe2000f8e08ff */
[C-C-:B------:R-:W-:Y:S01]  /*03d0*/  IMAD R11, R9.reuse, 0x4, R0.reuse ;  /* 0x00000004090b7824 */ /* 0x140fe200078e0200 */
[----:B------:R-:W-:Y:S01]  /*03e0*/  UIMAD UR13, UR5, 0x3, UR4 ;  /* 0x00000003050d78a4 */ /* 0x000fe2000f8e0204 */
[----:B------:R-:W-:Y:S01]  /*03f0*/  IMAD R16, R9, 0x7, R0 ;  /* 0x0000000709107824 */ /* 0x000fe200078e0200 */
[----:B------:R-:W-:Y:S01]  /*0400*/  ULEA UR16, UR5, UR4, 0x2 ;  /* 0x0000000405107291 */ /* 0x000fe2000f8e10ff */
[----:B------:R-:W-:Y:S01]  /*0410*/  VIADD R9, R10, 0xffffffff ;  /* 0xffffffff0a097836 */ /* 0x000fe20000000000 */
[----:B------:R-:W-:Y:S01]  /*0420*/  UIMAD UR18, UR5, 0x5, UR4 ;  /* 0x00000005051278a4 */ /* 0x000fe2000f8e0204 */
[----:B------:R-:W-:Y:S01]  /*0430*/  VIADD R13, R12, 0xffffffff ;  /* 0xffffffff0c0d7836 */ /* 0x000fe20000000000 */
[----:B------:R-:W-:Y:S01]  /*0440*/  UIMAD UR19, UR5, 0x6, UR4 ;  /* 0x00000006051378a4 */ /* 0x000fe2000f8e0204 */
[----:B------:R-:W-:Y:S01]  /*0450*/  VIADD R23, R18, 0xffffffff ;  /* 0xffffffff12177836 */ /* 0x000fe20000000000 */
[----:B------:R-:W-:Y:S01]  /*0460*/  UIMAD UR5, UR5, 0x7, UR4 ;  /* 0x00000007050578a4 */ /* 0x000fe2000f8e0204 */
[----:B------:R-:W-:Y:S01]  /*0470*/  VIADD R11, R11, 0xffffffff ;  /* 0xffffffff0b0b7836 */ /* 0x000fe20000000000 */
[----:B-----5:R-:W-:Y:S01]  /*0480*/  UIMAD.WIDE.U32 UR20, UR4, 0x4, UR26 ;  /* 0x00000004041478a5 */ /* 0x020fe2000f8e001a */
[----:B------:R-:W-:Y:S01]  /*0490*/  VIADD R19, R16, 0xffffffff ;  /* 0xffffffff10137836 */ /* 0x000fe20000000000 */
[----:B------:R-:W-:Y:S01]  /*04a0*/  UIADD3 UR10, UPT, UPT, -UR10, URZ, URZ ;  /* 0x000000ff0a0a7290 */ /* 0x000fe2000fffe1ff */
[----:B-1----:R-:W-:-:S02]  /*04b0*/  IMAD R10, R3, UR22, R8 ;  /* 0x00000016030a7c24 */ /* 0x002fc4000f8e0208 */
[--C-:B------:R-:W-:Y:S02]  /*04c0*/  IMAD R12, R9, UR22, R8.reuse ;  /* 0x00000016090c7c24 */ /* 0x100fe4000f8e0208 */
[--C-:B------:R-:W-:Y:S02]  /*04d0*/  IMAD R16, R13, UR22, R8.reuse ;  /* 0x000000160d107c24 */ /* 0x100fe4000f8e0208 */
[--C-:B------:R-:W-:Y:S02]  /*04e0*/  IMAD R18, R17, UR22, R8.reuse ;  /* 0x0000001611127c24 */ /* 0x100fe4000f8e0208 */
[--C-:B------:R-:W-:Y:S02]  /*04f0*/  IMAD R22, R23, UR22, R8.reuse ;  /* 0x0000001617167c24 */ /* 0x100fe4000f8e0208 */
[--C-:B------:R-:W-:Y:S02]  /*0500*/  IMAD R14, R11, UR22, R8.reuse ;  /* 0x000000160b0e7c24 */ /* 0x100fe4000f8e0208 */
[----:B------:R-:W-:Y:S01]  /*0510*/  IMAD R20, R19, UR22, R8 ;  /* 0x0000001613147c24 */ /* 0x000fe2000f8e0208 */
[-C--:B------:R-:W-:Y:S01]  /*0520*/  IADD3 R19, PT, PT, R10, R15.reuse, RZ ;  /* 0x0000000f0a137210 */ /* 0x080fe20007ffe0ff */
[--C-:B------:R-:W-:Y:S01]  /*0530*/  IMAD.IADD R8, R12, 0x1, R15.reuse ;  /* 0x000000010c087824 */ /* 0x100fe200078e020f */
[-C--:B------:R-:W-:Y:S01]  /*0540*/  IADD3 R10, PT, PT, R16, R15.reuse, RZ ;  /* 0x0000000f100a7210 */ /* 0x080fe20007ffe0ff */
[--C-:B------:R-:W-:Y:S01]  /*0550*/  IMAD.IADD R11, R18, 0x1, R15.reuse ;  /* 0x00000001120b7824 */ /* 0x100fe200078e020f */
[----:B------:R-:W-:Y:S01]  /*0560*/  IADD3 R13, PT, PT, R22, R15, RZ ;  /* 0x0000000f160d7210 */ /* 0x000fe20007ffe0ff */
[----:B------:R-:W-:-:S02]  /*0570*/  IMAD.IADD R9, R14, 0x1, R15 ;  /* 0x000000010e097824 */ /* 0x000fc400078e020f */
[--C-:B------:R-:W-:Y:S02]  /*0580*/  IMAD.IADD R12, R20, 0x1, R15.reuse ;  /* 0x00000001140c7824 */ /* 0x100fe400078e020f */
[----:B------:R-:W-:Y:S02]  /*0590*/  IMAD.IADD R18, R4, 0x1, R15 ;  /* 0x0000000104127824 */ /* 0x000fe400078e020f */
[----:B---3--:R-:W-:-:S07]  /*05a0*/  IMAD.MOV.U32 R3, RZ, RZ, R0 ;  /* 0x000000ffff037224 */ /* 0x008fce00078e0000 */
.L_x_2:
[C---:B------:R-:W-:Y:S01]  /*05b0*/  IADD3 R14, P0, PT, R18.reuse, UR8, RZ ;  /* 0x00000008120e7c10 */ /* 0x040fe2000ff1e0ff */
[----:B------:R-:W-:Y:S01]  /*05c0*/  IMAD.U32 R23, RZ, RZ, UR21 ;  /* 0x00000015ff177e24 */ /* 0x000fe2000f8e00ff */
[----:B------:R-:W-:Y:S01]  /*05d0*/  MOV R22, UR20 ;  /* 0x0000001400167c02 */ /* 0x000fe20008000f00 */
[----:B------:R-:W-:Y:S01]  /*05e0*/  UIMAD.WIDE.U32 UR22, UR11, 0x4, UR26 ;  /* 0x000000040b1678a5 */ /* 0x000fe2000f8e001a */
[----:B------:R-:W-:Y:S02]  /*05f0*/  LEA.HI.X.SX32 R15, R18, UR17, 0x1, P0 ;  /* 0x00000011120f7c11 */ /* 0x000fe400080f0eff */
[C---:B------:R-:W-:Y:S01]  /*0600*/  LEA R24, P0, R14.reuse, UR28, 0x2 ;  /* 0x0000001c0e187c11 */ /* 0x040fe2000f8010ff */
[----:B------:R-:W2:Y:S03]  /*0610*/  LDG.E.CONSTANT R23, desc[UR14][R22.64] ;  /* 0x0000000e16177981 */ /* 0x000ea6000c1e9900 */
[----:B------:R-:W-:-:S02]  /*0620*/  LEA.HI.X R25, R14, UR29, R15, 0x2, P0 ;  /* 0x0000001d0e197c11 */ /* 0x000fc400080f140f */
[C---:B------:R-:W-:Y:S01]  /*0630*/  IADD3 R17, P0, PT, R19.reuse, UR8, RZ ;  /* 0x0000000813117c10 */ /* 0x040fe2000ff1e0ff */
[----:B------:R-:W-:Y:S01]  /*0640*/  IMAD.U32 R14, RZ, RZ, UR22 ;  /* 0x00000016ff0e7e24 */ /* 0x000fe2000f8e00ff */
[----:B------:R-:W-:Y:S01]  /*0650*/  MOV R15, UR23 ;  /* 0x00000017000f7c02 */ /* 0x000fe20008000f00 */
[----:B------:R-:W2:Y:S01]  /*0660*/  LDG.E.CONSTANT R24, desc[UR14][R24.64] ;  /* 0x0000000e18187981 */ /* 0x000ea2000c1e9900 */
[----:B------:R-:W-:Y:S02]  /*0670*/  LEA.HI.X.SX32 R20, R19, UR17, 0x1, P0 ;  /* 0x0000001113147c11 */ /* 0x000fe400080f0eff */
[C---:B------:R-:W-:Y:S01]  /*0680*/  LEA R16, P0, R17.reuse, UR28, 0x2 ;  /* 0x0000001c11107c11 */ /* 0x040fe2000f8010ff */
[----:B------:R-:W-:Y:S01]  /*0690*/  UIMAD.WIDE.U32 UR22, UR12, 0x4, UR26 ;  /* 0x000000040c1678a5 */ /* 0x000fe2000f8e001a */
[----:B------:R-:W-:Y:S02]  /*06a0*/  IADD3 R26, P1, PT, R8, UR8, RZ ;  /* 0x00000008081a7c10 */ /* 0x000fe4000ff3e0ff */
[----:B------:R-:W-:-:S02]  /*06b0*/  LEA.HI.X R17, R17, UR29, R20, 0x2, P0 ;  /* 0x0000001d11117c11 */ /* 0x000fc400080f1414 */
[----:B------:R0:W3:Y:S01]  /*06c0*/  LDG.E.CONSTANT R20, desc[UR14][R14.64] ;  /* 0x0000000e0e147981 */ /* 0x0000e2000c1e9900 */
[----:B------:R-:W-:-:S03]  /*06d0*/  LEA.HI.X.SX32 R27, R8, UR17, 0x1, P1 ;  /* 0x00000011081b7c11 */ /* 0x000fc600088f0eff */
[----:B------:R1:W3:Y:S01]  /*06e0*/  LDG.E.CONSTANT R22, desc[UR14][R16.64] ;  /* 0x0000000e10167981 */ /* 0x0002e2000c1e9900 */
[----:B0-----:R-:W-:Y:S01]  /*06f0*/  LEA R14, P0, R26, UR28, 0x2 ;  /* 0x0000001c1a0e7c11 */ /* 0x001fe2000f8010ff */
[----:B-1----:R-:W-:-:S03]  /*0700*/  IMAD.U32 R16, RZ, RZ, UR22 ;  /* 0x00000016ff107e24 */ /* 0x002fc6000f8e00ff */
[----:B------:R-:W-:Y:S01]  /*0710*/  LEA.HI.X R15, R26, UR29, R27, 0x2, P0 ;  /* 0x0000001d1a0f7c11 */ /* 0x000fe200080f141b */
[----:B------:R-:W-:Y:S01]  /*0720*/  IMAD.U32 R17, RZ, RZ, UR23 ;  /* 0x00000017ff117e24 */ /* 0x000fe2000f8e00ff */
[----:B------:R-:W-:Y:S01]  /*0730*/  IADD3 R25, P0, PT, R9, UR8, RZ ;  /* 0x0000000809197c10 */ /* 0x000fe2000ff1e0ff */
[----:B------:R-:W-:-:S03]  /*0740*/  UIMAD.WIDE.U32 UR22, UR13, 0x4, UR26 ;  /* 0x000000040d1678a5 */ /* 0x000fc6000f8e001a */
[----:B------:R-:W4:Y:S01]  /*0750*/  LDG.E.CONSTANT R16, desc[UR14][R16.64] ;  /* 0x0000000e10107981 */ /* 0x000f22000c1e9900 */
[----:B------:R-:W-:-:S03]  /*0760*/  LEA.HI.X.SX32 R26, R9, UR17, 0x1, P0 ;  /* 0x00000011091a7c11 */ /* 0x000fc600080f0eff */
[----:B------:R0:W4:Y:S01]  /*0770*/  LDG.E.CONSTANT R17, desc[UR14][R14.64] ;  /* 0x0000000e0e117981 */ /* 0x000122000c1e9900 */
[----:B------:R-:W-:Y:S01]  /*0780*/  IMAD.U32 R27, RZ, RZ, UR23 ;  /* 0x00000017ff1b7e24 */ /* 0x000fe2000f8e00ff */
[----:B0-----:R-:W-:-:S04]  /*0790*/  LEA R14, P0, R25, UR28, 0x2 ;  /* 0x0000001c190e7c11 */ /* 0x001fc8000f8010ff */
[----:B------:R-:W-:Y:S02]  /*07a0*/  LEA.HI.X R15, R25, UR29, R26, 0x2, P0 ;  /* 0x0000001d190f7c11 */ /* 0x000fe400080f141a */
[----:B------:R-:W-:-:S03]  /*07b0*/  MOV R26, UR22 ;  /* 0x00000016001a7c02 */ /* 0x000fc60008000f00 */
[----:B------:R0:W5:Y:S04]  /*07c0*/  LDG.E.CONSTANT R25, desc[UR14][R14.64] ;  /* 0x0000000e0e197981 */ /* 0x000168000c1e9900 */
[----:B------:R-:W5:Y:S01]  /*07d0*/  LDG.E.CONSTANT R26, desc[UR14][R26.64] ;  /* 0x0000000e1a1a7981 */ /* 0x000f62000c1e9900 */
[C---:B------:R-:W-:Y:S01]  /*07e0*/  IADD3 R28, P0, PT, R10.reuse, UR8, RZ ;  /* 0x000000080a1c7c10 */ /* 0x040fe2000ff1e0ff */
[----:B------:R-:W-:Y:S02]  /*07f0*/  UIMAD.WIDE.U32 UR22, UR16, 0x4, UR26 ;  /* 0x00000004101678a5 */ /* 0x000fe4000f8e001a */
[----:B------:R-:W-:Y:S01]  /*0800*/  UIMAD.WIDE.U32 UR24, UR18, 0x4, UR26 ;  /* 0x00000004121878a5 */ /* 0x000fe2000f8e001a */
[----:B--2---:R-:W-:Y:S01]  /*0810*/  FFMA R29, R23, R24, R21 ;  /* 0x00000018171d7223 */ /* 0x004fe20000000015 */
[----:B------:R-:W-:-:S02]  /*0820*/  LEA.HI.X.SX32 R21, R10, UR17, 0x1, P0 ;  /* 0x000000110a157c11 */ /* 0x000fc400080f0eff */
[----:B0-----:R-:W-:-:S04]  /*0830*/  LEA R14, P0, R28, UR28, 0x2 ;  /* 0x0000001c1c0e7c11 */ /* 0x001fc8000f8010ff */
[----:B------:R-:W-:Y:S02]  /*0840*/  LEA.HI.X R15, R28, UR29, R21, 0x2, P0 ;  /* 0x0000001d1c0f7c11 */ /* 0x000fe400080f1415 */
[----:B------:R-:W-:-:S03]  /*0850*/  IADD3 R23, P0, PT, R11, UR8, RZ ;  /* 0x000000080b177c10 */ /* 0x000fc6000ff1e0ff */
[----:B------:R0:W2:Y:S01]  /*0860*/  LDG.E.CONSTANT R21, desc[UR14][R14.64] ;  /* 0x0000000e0e157981 */ /* 0x0000a2000c1e9900 */
[----:B---3--:R-:W-:Y:S01]  /*0870*/  FFMA R29, R20, R22, R29 ;  /* 0x00000016141d7223 */ /* 0x008fe2000000001d */
[----:B------:R-:W-:Y:S02]  /*0880*/  LEA.HI.X.SX32 R24, R11, UR17, 0x1, P0 ;  /* 0x000000110b187c11 */ /* 0x000fe400080f0eff */
[C---:B------:R-:W-:Y:S02]  /*0890*/  LEA R22, P0, R23.reuse, UR28, 0x2 ;  /* 0x0000001c17167c11 */ /* 0x040fe4000f8010ff */
[----:B------:R-:W-:Y:S02]  /*08a0*/  IADD3 R20, P1, PT, R12, UR8, RZ ;  /* 0x000000080c147c10 */ /* 0x000fe4000ff3e0ff */
[----:B------:R-:W-:Y:S02]  /*08b0*/  LEA.HI.X R23, R23, UR29, R24, 0x2, P0 ;  /* 0x0000001d17177c11 */ /* 0x000fe400080f1418 */
[----:B0-----:R-:W-:-:S03]  /*08c0*/  LEA R14, P0, R20, UR28, 0x2 ;  /* 0x0000001c140e7c11 */ /* 0x001fc6000f8010ff */
[----:B------:R-:W3:Y:S01]  /*08d0*/  LDG.E.CONSTANT R22, desc[UR14][R22.64] ;  /* 0x0000000e16167981 */ /* 0x000ee2000c1e9900 */
[----:B----4-:R-:W-:Y:S01]  /*08e0*/  FFMA R27, R16, R17, R29 ;  /* 0x00000011101b7223 */ /* 0x010fe2000000001d */
[----:B------:R-:W-:Y:S01]  /*08f0*/  LEA.HI.X.SX32 R29, R12, UR17, 0x1, P1 ;  /* 0x000000110c1d7c11 */ /* 0x000fe200088f0eff */
[----:B------:R-:W-:Y:S01]  /*0900*/  IMAD.U32 R16, RZ, RZ, UR22 ;  /* 0x00000016ff107e24 */ /* 0x000fe2000f8e00ff */
[----:B------:R-:W-:Y:S02]  /*0910*/  MOV R17, UR23 ;  /* 0x0000001700117c02 */ /* 0x000fe40008000f00 */
[----:B------:R-:W-:Y:S01]  /*0920*/  LEA.HI.X R15, R20, UR29, R29, 0x2, P0 ;  /* 0x0000001d140f7c11 */ /* 0x000fe200080f141d */
[----:B------:R-:W-:Y:S02]  /*0930*/  UIMAD.WIDE.U32 UR22, UR19, 0x4, UR26 ;  /* 0x00000004131678a5 */ /* 0x000fe4000f8e001a */
[----:B------:R0:W2:Y:S04]  /*0940*/  LDG.E.CONSTANT R20, desc[UR14][R16.64] ;  /* 0x0000000e10147981 */ /* 0x0000a8000c1e9900 */
[----:B------:R1:W4:Y:S01]  /*0950*/  LDG.E.CONSTANT R23, desc[UR14][R14.64] ;  /* 0x0000000e0e177981 */ /* 0x000322000c1e9900 */
[----:B0-----:R-:W-:-:S02]  /*0960*/  IMAD.U32 R16, RZ, RZ, UR24 ;  /* 0x00000018ff107e24 */ /* 0x001fc4000f8e00ff */
[----:B------:R-:W-:Y:S01]  /*0970*/  IMAD.U32 R17, RZ, RZ, UR25 ;  /* 0x00000019ff117e24 */ /* 0x000fe2000f8e00ff */
[C---:B-1----:R-:W-:Y:S01]  /*0980*/  IADD3 R15, P0, PT, R13.reuse, UR8, RZ ;  /* 0x000000080d0f7c10 */ /* 0x042fe2000ff1e0ff */
[----:B-----5:R-:W-:Y:S01]  /*0990*/  FFMA R25, R26, R25, R27 ;  /* 0x000000191a197223 */ /* 0x020fe2000000001b */
[----:B------:R-:W-:Y:S02]  /*09a0*/  UIMAD.WIDE.U32 UR24, UR5, 0x4, UR26 ;  /* 0x00000004051878a5 */ /* 0x000fe4000f8e001a */
[----:B------:R0:W3:Y:S01]  /*09b0*/  LDG.E.CONSTANT R24, desc[UR14][R16.64] ;  /* 0x0000000e10187981 */ /* 0x0000e2000c1e9900 */
[----:B------:R-:W-:Y:S02]  /*09c0*/  LEA.HI.X.SX32 R26, R13, UR17, 0x1, P0 ;  /* 0x000000110d1a7c11 */ /* 0x000fe400080f0eff */
[C---:B------:R-:W-:Y:S02]  /*09d0*/  LEA R14, P0, R15.reuse, UR28, 0x2 ;  /* 0x0000001c0f0e7c11 */ /* 0x040fe4000f8010ff */
[----:B0-----:R-:W-:Y:S01]  /*09e0*/  MOV R16, UR22 ;  /* 0x0000001600107c02 */ /* 0x001fe20008000f00 */
[----:B------:R-:W-:Y:S01]  /*09f0*/  IMAD.U32 R17, RZ, RZ, UR23 ;  /* 0x00000017ff117e24 */ /* 0x000fe2000f8e00ff */
[----:B------:R-:W-:-:S04]  /*0a00*/  LEA.HI.X R15, R15, UR29, R26, 0x2, P0 ;  /* 0x0000001d0f0f7c11 */ /* 0x000fc800080f141a */
[----:B------:R0:W4:Y:S04]  /*0a10*/  LDG.E.CONSTANT R26, desc[UR14][R16.64] ;  /* 0x0000000e101a7981 */ /* 0x000128000c1e9900 */
[----:B------:R-:W5:Y:S01]  /*0a20*/  LDG.E.CONSTANT R14, desc[UR14][R14.64] ;  /* 0x0000000e0e0e7981 */ /* 0x000f62000c1e9900 */
[----:B0-----:R-:W-:Y:S01]  /*0a30*/  IMAD.U32 R16, RZ, RZ, UR24 ;  /* 0x00000018ff107e24 */ /* 0x001fe2000f8e00ff */
[----:B------:R-:W-:-:S05]  /*0a40*/  MOV R17, UR25 ;  /* 0x0000001900117c02 */ /* 0x000fca0008000f00 */
[----:B------:R-:W5:Y:S01]  /*0a50*/  LDG.E.CONSTANT R28, desc[UR14][R16.64] ;  /* 0x0000000e101c7981 */ /* 0x000f62000c1e9900 */
[----:B------:R-:W-:-:S04]  /*0a60*/  UIADD3 UR10, UPT, UPT, UR10, 0x8, URZ ;  /* 0x000000080a0a7890 */ /* 0x000fc8000fffe0ff */
[----:B------:R-:W-:Y:S01]  /*0a70*/  UISETP.NE.AND UP0, UPT, UR10, URZ, UPT ;  /* 0x000000ff0a00728c */ /* 0x000fe2000bf05270 */
[----:B------:R-:W-:Y:S01]  /*0a80*/  IMAD R3, R7, 0x8, R3 ;  /* 0x0000000807037824 */ /* 0x000fe200078e0203 */
[C---:B------:R-:W-:Y:S01]  /*0a90*/  LEA R8, R5.reuse, R8, 0x3 ;  /* 0x0000000805087211 */ /* 0x040fe200078e18ff */
[C---:B------:R-:W-:Y:S01]  /*0aa0*/  IMAD R19, R5.reuse, 0x8, R19 ;  /* 0x0000000805137824 */ /* 0x040fe200078e0213 */
[C---:B------:R-:W-:Y:S01]  /*0ab0*/  LEA R11, R5.reuse, R11, 0x3 ;  /* 0x0000000b050b7211 */ /* 0x040fe200078e18ff */
[C---:B------:R-:W-:Y:S01]  /*0ac0*/  IMAD R9, R5.reuse, 0x8, R9 ;  /* 0x0000000805097824 */ /* 0x040fe200078e0209 */
[C---:B------:R-:W-:Y:S01]  /*0ad0*/  LEA R18, R5.reuse, R18, 0x3 ;  /* 0x0000001205127211 */ /* 0x040fe200078e18ff */
[C---:B------:R-:W-:Y:S02]  /*0ae0*/  IMAD R10, R5.reuse, 0x8, R10 ;  /* 0x00000008050a7824 */ /* 0x040fe400078e020a */
[C---:B------:R-:W-:Y:S02]  /*0af0*/  IMAD R12, R5.reuse, 0x8, R12 ;  /* 0x00000008050c7824 */ /* 0x040fe400078e020c */
[----:B------:R-:W-:Y:S01]  /*0b00*/  IMAD R13, R5, 0x8, R13 ;  /* 0x00000008050d7824 */ /* 0x000fe200078e020d */
[----:B------:R-:W-:-:S02]  /*0b10*/  UIADD3 UR11, UPT, UPT, UR9, UR11, URZ ;  /* 0x0000000b090b7290 */ /* 0x000fc4000fffe0ff */
[----:B------:R-:W-:Y:S02]  /*0b20*/  UIADD3 UR12, UPT, UPT, UR9, UR12, URZ ;  /* 0x0000000c090c7290 */ /* 0x000fe4000fffe0ff */
[----:B------:R-:W-:Y:S02]  /*0b30*/  UIADD3 UR13, UPT, UPT, UR9, UR13, URZ ;  /* 0x0000000d090d7290 */ /* 0x000fe4000fffe0ff */
[----:B------:R-:W-:Y:S02]  /*0b40*/  UIADD3 UR16, UPT, UPT, UR9, UR16, URZ ;  /* 0x0000001009107290 */ /* 0x000fe4000fffe0ff */
[----:B------:R-:W-:Y:S02]  /*0b50*/  UIADD3 UR18, UPT, UPT, UR9, UR18, URZ ;  /* 0x0000001209127290 */ /* 0x000fe4000fffe0ff */
[----:B------:R-:W-:Y:S02]  /*0b60*/  UIADD3 UR19, UPT, UPT, UR9, UR19, URZ ;  /* 0x0000001309137290 */ /* 0x000fe4000fffe0ff */
[----:B------:R-:W-:-:S02]  /*0b70*/  UIADD3 UR5, UPT, UPT, UR9, UR5, URZ ;  /* 0x0000000509057290 */ /* 0x000fc4000fffe0ff */
[----:B------:R-:W-:Y:S01]  /*0b80*/  UIMAD.WIDE.U32 UR20, UR9, 0x4, UR20 ;  /* 0x00000004091478a5 */ /* 0x000fe2000f8e0014 */
[----:B--2---:R-:W-:-:S04]  /*0b90*/  FFMA R21, R20, R21, R25 ;  /* 0x0000001514157223 */ /* 0x004fc80000000019 */
[----:B---3--:R-:W-:-:S04]  /*0ba0*/  FFMA R21, R24, R22, R21 ;  /* 0x0000001618157223 */ /* 0x008fc80000000015 */
[----:B----4-:R-:W-:-:S04]  /*0bb0*/  FFMA R21, R26, R23, R21 ;  /* 0x000000171a157223 */ /* 0x010fc80000000015 */
[----:B-----5:R-:W-:Y:S01]  /*0bc0*/  FFMA R21, R28, R14, R21 ;  /* 0x0000000e1c157223 */ /* 0x020fe20000000015 */
[----:B------:R-:W-:Y:S06]  /*0bd0*/  BRA.U UP0, `(.L_x_2) ;  /* 0xfffffff900747547 */ /* 0x000fec000b83ffff */
[----:B------:R-:W0:Y:S01]  /*0be0*/  LDCU UR5, c[0x0][0x3a0] ;  /* 0x00007400ff0577ac */ /* 0x000e220008000800 */
[----:B------:R-:W-:Y:S01]  /*0bf0*/  VIADD R3, R3, 0xffffffff ;  /* 0xffffffff03037836 */ /* 0x000fe20000000000 */
[----:B0-----:R-:W-:-:S12]  /*0c00*/  ULOP3.LUT UR5, UR5, 0x7ffffff8, URZ, 0xc0, !UPT ;  /* 0x7ffffff805057892 */ /* 0x001fd8000f8ec0ff */
.L_x_1:
[----:B------:R-:W0:Y:S02]  /*0c10*/  LDCU UR10, c[0x0][0x3a0] ;  /* 0x00007400ff0a77ac */ /* 0x000e240008000800 */
[----:B0-----:R-:W-:-:S04]  /*0c20*/  ULOP3.LUT UR11, UR10, 0x7, URZ, 0xc0, !UPT ;  /* 0x000000070a0b7892 */ /* 0x001fc8000f8ec0ff */
[----:B------:R-:W-:-:S09]  /*0c30*/  UISETP.NE.AND UP0, UPT, UR11, URZ, UPT ;  /* 0x000000ff0b00728c */ /* 0x000fd2000bf05270 */
[----:B------:R-:W-:Y:S05]  /*0c40*/  BRA.U !UP0, `(.L_x_3) ;  /* 0x0000000508dc7547 */ /* 0x000fea000b800000 */
[----:B------:R-:W-:Y:S02]  /*0c50*/  ULOP3.LUT UR16, UR10, 0x3, URZ, 0xc0, !UPT ;  /* 0x000000030a107892 */ /* 0x000fe4000f8ec0ff */
[----:B------:R-:W-:Y:S02]  /*0c60*/  UIADD3 UR10, UPT, UPT, UR11, -0x1, URZ ;  /* 0xffffffff0b0a7890 */ /* 0x000fe4000fffe0ff */
[----:B------:R-:W-:Y:S02]  /*0c70*/  UISETP.NE.AND UP1, UPT, UR16, URZ, UPT ;  /* 0x000000ff1000728c */ /* 0x000fe4000bf25270 */
[----:B------:R-:W-:-:S09]  /*0c80*/  UISETP.GE.U32.AND UP0, UPT, UR10, 0x3, UPT ;  /* 0x000000030a00788c */ /* 0x000fd2000bf06070 */
[----:B------:R-:W-:Y:S05]  /*0c90*/  BRA.U !UP0, `(.L_x_4) ;  /* 0x0000000108e87547 */ /* 0x000fea000b800000 */
[----:B------:R-:W0:Y:S01]  /*0ca0*/  LDCU UR22, c[0x0][0x3b4] ;  /* 0x00007680ff1677ac */ /* 0x000e220008000800 */
[----:B------:R-:W1:Y:S01]  /*0cb0*/  LDCU UR23, c[0x0][0x39c] ;  /* 0x00007380ff1777ac */ /* 0x000e620008000800 */
[----:B------:R-:W2:Y:S01]  /*0cc0*/  LDCU UR13, c[0x0][0x3a4] ;  /* 0x00007480ff0d77ac */ /* 0x000ea20008000800 */
[----:B------:R-:W3:Y:S01]  /*0cd0*/  LDCU.64 UR24, c[0x0][0x380] ;  /* 0x00007000ff1877ac */ /* 0x000ee20008000a00 */
[----:B------:R-:W4:Y:S01]  /*0ce0*/  LDCU.64 UR10, c[0x0][0x388] ;  /* 0x00007100ff0a77ac */ /* 0x000f220008000a00 */
[----:B0-----:R-:W-:-:S04]  /*0cf0*/  VIADD R3, R3, UR22 ;  /* 0x0000001603037c36 */ /* 0x001fc80008000000 */
[C---:B-1----:R-:W-:Y:S01]  /*0d00*/  IMAD R7, R3.reuse, UR23, R6 ;  /* 0x0000001703077c24 */ /* 0x042fe2000f8e0206 */
[----:B------:R-:W-:Y:S01]  /*0d10*/  IADD3 R3, PT, PT, R3, UR22, RZ ;  /* 0x0000001603037c10 */ /* 0x000fe2000fffe0ff */
[----:B--2---:R-:W-:-:S03]  /*0d20*/  UIMAD UR12, UR5, UR13, UR4 ;  /* 0x0000000d050c72a4 */ /* 0x004fc6000f8e0204 */
[----:B------:R-:W-:Y:S01]  /*0d30*/  IADD3 R11, P0, PT, R7, UR8, RZ ;  /* 0x00000008070b7c10 */ /* 0x000fe2000ff1e0ff */
[C---:B------:R-:W-:Y:S01]  /*0d40*/  IMAD R8, R3.reuse, UR23, R6 ;  /* 0x0000001703087c24 */ /* 0x040fe2000f8e0206 */
[----:B------:R-:W-:Y:S02]  /*0d50*/  IADD3 R3, PT, PT, R3, UR22, RZ ;  /* 0x0000001603037c10 */ /* 0x000fe4000fffe0ff */
[----:B------:R-:W-:Y:S02]  /*0d60*/  LEA.HI.X.SX32 R12, R7, UR17, 0x1, P0 ;  /* 0x00000011070c7c11 */ /* 0x000fe400080f0eff */
[C---:B---3--:R-:W-:Y:S01]  /*0d70*/  LEA R10, P0, R11.reuse, UR24, 0x2 ;  /* 0x000000180b0a7c11 */ /* 0x048fe2000f8010ff */
[----:B----4-:R-:W-:Y:S01]  /*0d80*/  UIMAD.WIDE.U32 UR18, UR12, 0x4, UR10 ;  /* 0x000000040c1278a5 */ /* 0x010fe2000f8e000a */
[C---:B------:R-:W-:Y:S01]  /*0d90*/  IADD3 R9, P1, PT, R8.reuse, UR8, RZ ;  /* 0x0000000808097c10 */ /* 0x040fe2000ff3e0ff */
[----:B------:R-:W-:Y:S01]  /*0da0*/  UIADD3 UR12, UPT, UPT, UR12, UR13, URZ ;  /* 0x0000000d0c0c7290 */ /* 0x000fe2000fffe0ff */
[----:B------:R-:W-:Y:S01]  /*0db0*/  LEA.HI.X R11, R11, UR25, R12, 0x2, P0 ;  /* 0x000000190b0b7c11 */ /* 0x000fe200080f140c */
[----:B------:R-:W-:Y:S01]  /*0dc0*/  IMAD R12, R3, UR23, R6 ;  /* 0x00000017030c7c24 */ /* 0x000fe2000f8e0206 */
[----:B------:R-:W-:Y:S01]  /*0dd0*/  LEA.HI.X.SX32 R20, R8, UR17, 0x1, P1 ;  /* 0x0000001108147c11 */ /* 0x000fe200088f0eff */
[----:B------:R-:W-:Y:S01]  /*0de0*/  UIMAD.WIDE.U32 UR20, UR12, 0x4, UR10 ;  /* 0x000000040c1478a5 */ /* 0x000fe2000f8e000a */
[----:B------:R-:W-:Y:S01]  /*0df0*/  LEA R8, P0, R9, UR24, 0x2 ;  /* 0x0000001809087c11 */ /* 0x000fe2000f8010ff */
[----:B------:R-:W-:Y:S01]  /*0e00*/  UIADD3 UR12, UPT, UPT, UR12, UR13, URZ ;  /* 0x0000000d0c0c7290 */ /* 0x000fe2000fffe0ff */
[----:B------:R-:W-:Y:S01]  /*0e10*/  VIADD R3, R3, UR22 ;  /* 0x0000001603037c36 */ /* 0x000fe20008000000 */
[----:B------:R-:W2:Y:S01]  /*0e20*/  LDG.E.CONSTANT R10, desc[UR14][R10.64] ;  /* 0x0000000e0a0a7981 */ /* 0x000ea2000c1e9900 */
[----:B------:R-:W-:Y:S01]  /*0e30*/  LEA.HI.X R9, R9, UR25, R20, 0x2, P0 ;  /* 0x0000001909097c11 */ /* 0x000fe200080f1414 */
[----:B------:R-:W-:Y:S01]  /*0e40*/  IMAD.U32 R18, RZ, RZ, UR18 ;  /* 0x00000012ff127e24 */ /* 0x000fe2000f8e00ff */
[C---:B------:R-:W-:Y:S01]  /*0e50*/  IADD3 R13, P0, PT, R12.reuse, UR8, RZ ;  /* 0x000000080c0d7c10 */ /* 0x040fe2000ff1e0ff */
[----:B------:R-:W-:Y:S01]  /*0e60*/  IMAD.U32 R19, RZ, RZ, UR19 ;  /* 0x00000013ff137e24 */ /* 0x000fe2000f8e00ff */
[----:B------:R-:W-:Y:S01]  /*0e70*/  UIMAD.WIDE.U32 UR18, UR12, 0x4, UR10 ;  /* 0x000000040c1278a5 */ /* 0x000fe2000f8e000a */
[----:B------:R-:W-:Y:S01]  /*0e80*/  IMAD R20, R3, UR23, R6 ;  /* 0x0000001703147c24 */ /* 0x000fe2000f8e0206 */
[----:B------:R-:W-:Y:S01]  /*0e90*/  UIADD3 UR12, UPT, UPT, UR12, UR13, URZ ;  /* 0x0000000d0c0c7290 */ /* 0x000fe2000fffe0ff */
[----:B------:R-:W-:Y:S01]  /*0ea0*/  IMAD.U32 R14, RZ, RZ, UR20 ;  /* 0x00000014ff0e7e24 */ /* 0x000fe2000f8e00ff */
[----:B------:R-:W-:Y:S01]  /*0eb0*/  LEA.HI.X.SX32 R24, R12, UR17, 0x1, P0 ;  /* 0x000000110c187c11 */ /* 0x000fe200080f0eff */
[----:B------:R-:W-:Y:S01]  /*0ec0*/  IMAD.U32 R15, RZ, RZ, UR21 ;  /* 0x00000015ff0f7e24 */ /* 0x000fe2000f8e00ff */
[C---:B------:R-:W-:Y:S01]  /*0ed0*/  LEA R12, P0, R13.reuse, UR24, 0x2 ;  /* 0x000000180d0c7c11 */ /* 0x040fe2000f8010ff */
[----:B------:R-:W2:Y:S01]  /*0ee0*/  LDG.E.CONSTANT R18, desc[UR14][R18.64] ;  /* 0x0000000e12127981 */ /* 0x000ea2000c1e9900 */
[----:B------:R-:W-:Y:S01]  /*0ef0*/  IADD3 R22, P1, PT, R20, UR8, RZ ;  /* 0x0000000814167c10 */ /* 0x000fe2000ff3e0ff */
[----:B------:R-:W-:Y:S01]  /*0f00*/  IMAD.U32 R17, RZ, RZ, UR19 ;  /* 0x00000013ff117e24 */ /* 0x000fe2000f8e00ff */
[----:B------:R-:W-:Y:S01]  /*0f10*/  MOV R16, UR18 ;  /* 0x0000001200107c02 */ /* 0x000fe20008000f00 */
[----:B------:R-:W-:Y:S01]  /*0f20*/  UIMAD.WIDE.U32 UR10, UR12, 0x4, UR10 ;  /* 0x000000040c0a78a5 */ /* 0x000fe2000f8e000a */
[----:B------:R0:W3:Y:S01]  /*0f30*/  LDG.E.CONSTANT R7, desc[UR14][R14.64] ;  /* 0x0000000e0e077981 */ /* 0x0000e2000c1e9900 */
[----:B------:R-:W-:-:S03]  /*0f40*/  LEA.HI.X R13, R13, UR25, R24, 0x2, P0 ;  /* 0x000000190d0d7c11 */ /* 0x000fc600080f1418 */
[----:B------:R-:W3:Y:S04]  /*0f50*/  LDG.E.CONSTANT R8, desc[UR14][R8.64] ;  /* 0x0000000e08087981 */ /* 0x000ee8000c1e9900 */
[----:B------:R1:W4:Y:S01]  /*0f60*/  LDG.E.CONSTANT R19, desc[UR14][R16.64] ;  /* 0x0000000e10137981 */ /* 0x000322000c1e9900 */
[----:B0-----:R-:W-:Y:S02]  /*0f70*/  LEA.HI.X.SX32 R15, R20, UR17, 0x1, P1 ;  /* 0x00000011140f7c11 */ /* 0x001fe400088f0eff */
[C---:B------:R-:W-:Y:S01]  /*0f80*/  LEA R14, P0, R22.reuse, UR24, 0x2 ;  /* 0x00000018160e7c11 */ /* 0x040fe2000f8010ff */
[----:B------:R-:W4:Y:S03]  /*0f90*/  LDG.E.CONSTANT R12, desc[UR14][R12.64] ;  /* 0x0000000e0c0c7981 */ /* 0x000f26000c1e9900 */
[----:B------:R-:W-:Y:S01]  /*0fa0*/  LEA.HI.X R15, R22, UR25, R15, 0x2, P0 ;  /* 0x00000019160f7c11 */ /* 0x000fe200080f140f */
[----:B-1----:R-:W-:Y:S01]  /*0fb0*/  IMAD.U32 R17, RZ, RZ, UR11 ;  /* 0x0000000bff117e24 */ /* 0x002fe2000f8e00ff */
[----:B------:R-:W-:-:S03]  /*0fc0*/  MOV R16, UR10 ;  /* 0x0000000a00107c02 */ /* 0x000fc60008000f00 */
[----:B------:R-:W5:Y:S04]  /*0fd0*/  LDG.E.CONSTANT R14, desc[UR14][R14.64] ;  /* 0x0000000e0e0e7981 */ /* 0x000f68000c1e9900 */
[----:B------:R-:W5:Y:S01]  /*0fe0*/  LDG.E.CONSTANT R17, desc[UR14][R16.64] ;  /* 0x0000000e10117981 */ /* 0x000f62000c1e9900 */
[----:B------:R-:W-:Y:S01]  /*0ff0*/  UIADD3 UR5, UPT, UPT, UR5, 0x4, URZ ;  /* 0x0000000405057890 */ /* 0x000fe2000fffe0ff */
[----:B--2---:R-:W-:-:S04]  /*1000*/  FFMA R10, R18, R10, R21 ;  /* 0x0000000a120a7223 */ /* 0x004fc80000000015 */
[----:B---3--:R-:W-:-:S04]  /*1010*/  FFMA R10, R7, R8, R10 ;  /* 0x00000008070a7223 */ /* 0x008fc8000000000a */
[----:B----4-:R-:W-:-:S04]  /*1020*/  FFMA R10, R19, R12, R10 ;  /* 0x0000000c130a7223 */ /* 0x010fc8000000000a */
[----:B-----5:R-:W-:-:S07]  /*1030*/  FFMA R21, R17, R14, R10 ;  /* 0x0000000e11157223 */ /* 0x020fce000000000a */
.L_x_4:
[----:B------:R-:W-:Y:S05]  /*1040*/  BRA.U !UP1, `(.L_x_3) ;  /* 0x0000000109dc7547 */ /* 0x000fea000b800000 */
[----:B------:R-:W0:Y:S01]  /*1050*/  LDCU UR10, c[0x0][0x3a0] ;  /* 0x00007400ff0a77ac */ /* 0x000e220008000800 */
[----:B------:R-:W-:Y:S02]  /*1060*/  UISETP.NE.AND UP0, UPT, UR16, 0x1, UPT ;  /* 0x000000011000788c */ /* 0x000fe4000bf05270 */
[----:B0-----:R-:W-:-:S07]  /*1070*/  ULOP3.LUT UP1, URZ, UR10, 0x1, URZ, 0xc0, !UPT ;  /* 0x000000010aff7892 */ /* 0x001fce000f82c0ff */
        /* <DEDUP_REMOVED lines=11> */
[----:B------:R-:W-:Y:S01]  /*1130*/  IMAD R11, R3, UR20, R6 ;  /* 0x00000014030b7c24 */ /* 0x000fe2000f8e0206 */
[----:B---3--:R-:W-:Y:S02]  /*1140*/  UIMAD.WIDE.U32 UR18, UR13, 0x4, UR10 ;  /* 0x000000040d1278a5 */ /* 0x008fe4000f8e000a */
[----:B------:R-:W-:Y:S01]  /*1150*/  LEA.HI.X.SX32 R10, R7, UR17, 0x1, P0 ;  /* 0x00000011070a7c11 */ /* 0x000fe200080f0eff */
[----:B------:R-:W-:Y:S01]  /*1160*/  UIADD3 UR12, UPT, UPT, UR13, UR12, URZ ;  /* 0x0000000c0d0c7290 */ /* 0x000fe2000fffe0ff */
[----:B------:R-:W-:Y:S02]  /*1170*/  IADD3 R7, P1, PT, R11, UR8, RZ ;  /* 0x000000080b077c10 */ /* 0x000fe4000ff3e0ff */
[----:B----4-:R-:W-:Y:S01]  /*1180*/  LEA R8, P0, R9, UR22, 0x2 ;  /* 0x0000001609087c11 */ /* 0x010fe2000f8010ff */
[----:B------:R-:W-:Y:S01]  /*1190*/  UIMAD.WIDE.U32 UR10, UR12, 0x4, UR10 ;  /* 0x000000040c0a78a5 */ /* 0x000fe2000f8e000a */
[----:B------:R-:W-:Y:S01]  /*11a0*/  IMAD.U32 R12, RZ, RZ, UR18 ;  /* 0x00000012ff0c7e24 */ /* 0x000fe2000f8e00ff */
[----:B------:R-:W-:Y:S01]  /*11b0*/  LEA.HI.X.SX32 R16, R11, UR17, 0x1, P1 ;  /* 0x000000110b107c11 */ /* 0x000fe200088f0eff */
[----:B------:R-:W-:Y:S01]  /*11c0*/  IMAD.U32 R13, RZ, RZ, UR19 ;  /* 0x00000013ff0d7e24 */ /* 0x000fe2000f8e00ff */
[----:B------:R-:W-:-:S02]  /*11d0*/  LEA.HI.X R9, R9, UR23, R10, 0x2, P0 ;  /* 0x0000001709097c11 */ /* 0x000fc400080f140a */
[C---:B------:R-:W-:Y:S01]  /*11e0*/  LEA R10, P0, R7.reuse, UR22, 0x2 ;  /* 0x00000016070a7c11 */ /* 0x040fe2000f8010ff */
[----:B------:R-:W-:Y:S01]  /*11f0*/  IMAD.U32 R15, RZ, RZ, UR11 ;  /* 0x0000000bff0f7e24 */ /* 0x000fe2000f8e00ff */
[----:B------:R-:W-:Y:S01]  /*1200*/  MOV R14, UR10 ;  /* 0x0000000a000e7c02 */ /* 0x000fe20008000f00 */
[----:B------:R-:W2:Y:S01]  /*1210*/  LDG.E.CONSTANT R12, desc[UR14][R12.64] ;  /* 0x0000000e0c0c7981 */ /* 0x000ea2000c1e9900 */
[----:B------:R-:W-:-:S03]  /*1220*/  LEA.HI.X R11, R7, UR23, R16, 0x2, P0 ;  /* 0x00000017070b7c11 */ /* 0x000fc600080f1410 */
[----:B------:R-:W2:Y:S04]  /*1230*/  LDG.E.CONSTANT R8, desc[UR14][R8.64] ;  /* 0x0000000e08087981 */ /* 0x000ea8000c1e9900 */
[----:B------:R-:W3:Y:S04]  /*1240*/  LDG.E.CONSTANT R14, desc[UR14][R14.64] ;  /* 0x0000000e0e0e7981 */ /* 0x000ee8000c1e9900 */
[----:B------:R-:W3:Y:S01]  /*1250*/  LDG.E.CONSTANT R10, desc[UR14][R10.64] ;  /* 0x0000000e0a0a7981 */ /* 0x000ee2000c1e9900 */
[----:B------:R-:W-:Y:S01]  /*1260*/  UIADD3 UR5, UPT, UPT, UR5, 0x2, URZ ;  /* 0x0000000205057890 */ /* 0x000fe2000fffe0ff */
[----:B--2---:R-:W-:-:S04]  /*1270*/  FFMA R21, R12, R8, R21 ;  /* 0x000000080c157223 */ /* 0x004fc80000000015 */
[----:B---3--:R-:W-:-:S07]  /*1280*/  FFMA R21, R14, R10, R21 ;  /* 0x0000000a0e157223 */ /* 0x008fce0000000015 */
.L_x_5:
[----:B------:R-:W-:Y:S05]  /*1290*/  BRA.U !UP1, `(.L_x_3) ;  /* 0x0000000109487547 */ /* 0x000fea000b800000 */
[----:B------:R-:W0:Y:S01]  /*12a0*/  LDCU UR13, c[0x0][0x3b4] ;  /* 0x00007680ff0d77ac */ /* 0x000e220008000800 */
[----:B------:R-:W1:Y:S01]  /*12b0*/  LDCU UR16, c[0x0][0x39c] ;  /* 0x00007380ff1077ac */ /* 0x000e620008000800 */
[----:B------:R-:W2:Y:S01]  /*12c0*/  LDCU UR12, c[0x0][0x3a4] ;  /* 0x00007480ff0c77ac */ /* 0x000ea20008000800 */
[----:B------:R-:W3:Y:S01]  /*12d0*/  LDCU.64 UR10, c[0x0][0x388] ;  /* 0x00007100ff0a77ac */ /* 0x000ee20008000a00 */
[----:B------:R-:W4:Y:S01]  /*12e0*/  LDCU.64 UR18, c[0x0][0x380] ;  /* 0x00007000ff1277ac */ /* 0x000f220008000a00 */
[----:B0-----:R-:W-:-:S04]  /*12f0*/  VIADD R3, R3, UR13 ;  /* 0x0000000d03037c36 */ /* 0x001fc80008000000 */
[----:B-1----:R-:W-:Y:S01]  /*1300*/  IMAD R3, R3, UR16, R6 ;  /* 0x0000001003037c24 */ /* 0x002fe2000f8e0206 */
[----:B--2---:R-:W-:-:S04]  /*1310*/  UIMAD UR5, UR5, UR12, UR4 ;  /* 0x0000000c050572a4 */ /* 0x004fc8000f8e0204 */
[----:B------:R-:W-:Y:S01]  /*1320*/  IADD3 R7, P0, PT, R3, UR8, RZ ;  /* 0x0000000803077c10 */ /* 0x000fe2000ff1e0ff */
[----:B---3--:R-:W-:-:S03]  /*1330*/  UIMAD.WIDE.U32 UR10, UR5, 0x4, UR10 ;  /* 0x00000004050a78a5 */ /* 0x008fc6000f8e000a */
[----:B------:R-:W-:Y:S02]  /*1340*/  LEA.HI.X.SX32 R12, R3, UR17, 0x1, P0 ;  /* 0x00000011030c7c11 */ /* 0x000fe400080f0eff */
[C---:B----4-:R-:W-:Y:S02]  /*1350*/  LEA R8, P0, R7.reuse, UR18, 0x2 ;  /* 0x0000001207087c11 */ /* 0x050fe4000f8010ff */
[----:B------:R-:W-:Y:S01]  /*1360*/  MOV R10, UR10 ;  /* 0x0000000a000a7c02 */ /* 0x000fe20008000f00 */
[----:B------:R-:W-:Y:S01]  /*1370*/  IMAD.U32 R11, RZ, RZ, UR11 ;  /* 0x0000000bff0b7e24 */ /* 0x000fe2000f8e00ff */
[----:B------:R-:W-:-:S04]  /*1380*/  LEA.HI.X R9, R7, UR19, R12, 0x2, P0 ;  /* 0x0000001307097c11 */ /* 0x000fc800080f140c */
[----:B------:R-:W2:Y:S04]  /*1390*/  LDG.E.CONSTANT R10, desc[UR14][R10.64] ;  /* 0x0000000e0a0a7981 */ /* 0x000ea8000c1e9900 */
[----:B------:R-:W2:Y:S02]  /*13a0*/  LDG.E.CONSTANT R8, desc[UR14][R8.64] ;  /* 0x0000000e08087981 */ /* 0x000ea4000c1e9900 */
[----:B--2---:R-:W-:-:S07]  /*13b0*/  FFMA R21, R10, R8, R21 ;  /* 0x000000080a157223 */ /* 0x004fce0000000015 */
.L_x_3:
[----:B------:R-:W0:Y:S01]  /*13c0*/  LDCU UR5, c[0x0][0x3a4] ;  /* 0x00007480ff0577ac */ /* 0x000e220008000800 */
[----:B------:R-:W-:-:S04]  /*13d0*/  UIADD3 UR4, UPT, UPT, UR4, 0x1, URZ ;  /* 0x0000000104047890 */ /* 0x000fc8000fffe0ff */
[----:B0-----:R-:W-:-:S09]  /*13e0*/  UISETP.NE.AND UP0, UPT, UR4, UR5, UPT ;  /* 0x000000050400728c */ /* 0x001fd2000bf05270 */
[----:B------:R-:W-:Y:S05]  /*13f0*/  BRA.U UP0, `(.L_x_6) ;  /* 0xffffffed00907547 */ /* 0x000fea000b83ffff */
.L_x_0:
[----:B------:R-:W0:Y:S01]  /*1400*/  LDCU UR4, c[0x0][0x3ac] ;  /* 0x00007580ff0477ac */ /* 0x000e220008000800 */
[----:B------:R-:W1:Y:S01]  /*1410*/  LDCU.64 UR8, c[0x0][0x390] ;  /* 0x00007200ff0877ac */ /* 0x000e620008000a00 */
[----:B0-----:R-:W-:Y:S01]  /*1420*/  IMAD R0, R0, UR4, R2 ;  /* 0x0000000400007c24 */ /* 0x001fe2000f8e0202 */
[----:B------:R-:W-:-:S04]  /*1430*/  USHF.R.S32.HI UR4, URZ, 0x1f, UR7 ;  /* 0x0000001fff047899 */ /* 0x000fc80008011407 */
[----:B------:R-:W-:-:S04]  /*1440*/  IADD3 R3, P0, PT, R0, UR7, RZ ;  /* 0x0000000700037c10 */ /* 0x000fc8000ff1e0ff */
[----:B------:R-:W-:Y:S02]  /*1450*/  LEA.HI.X.SX32 R0, R0, UR4, 0x1, P0 ;  /* 0x0000000400007c11 */ /* 0x000fe400080f0eff */
[----:B-1----:R-:W-:-:S04]  /*1460*/  LEA R2, P0, R3, UR8, 0x2 ;  /* 0x0000000803027c11 */ /* 0x002fc8000f8010ff */
[----:B------:R-:W-:-:S05]  /*1470*/  LEA.HI.X R3, R3, UR9, R0, 0x2, P0 ;  /* 0x0000000903037c11 */ /* 0x000fca00080f1400 */
[----:B------:R-:W-:Y:S01]  /*1480*/  STG.E desc[UR14][R2.64], R21 ;  /* 0x0000001502007986 */ /* 0x000fe2000c10190e */
[----:B------:R-:W-:Y:S05]  /*1490*/  EXIT ;  /* 0x000000000000794d */ /* 0x000fea0003800000 */
.L_x_7:
[----:B------:R-:W-:-:S00]  /*14a0*/  BRA `(.L_x_7) ;  /* 0xfffffffc00fc7947 */ /* 0x000fc0000383ffff */
[----:B------:R-:W-:-:S00]  /*14b0*/  NOP ;  /* 0x0000000000007918 */ /* 0x000fc00000000000 */
        /* <DEDUP_REMOVED lines=12> */
.L_x_8:


//--------------------- .nv.shared.reserved.0     --------------------------
	.section	.nv.shared.reserved.0,"aw",@nobits
	.weak		__nv_reservedSMEM_offset_0_alias
	.size		__nv_reservedSMEM_offset_0_alias, 0, 64
	.other		__nv_reservedSMEM_offset_0_alias,@"STO_CUDA_RESERVED_SHARED STV_DEFAULT"
__nv_reservedSMEM_offset_0_alias:
	.zero		0
	.zero		64


//--------------------- .nv.constant0._Z14atrousc_kernelPKfS0_Pfiiiiiiii --------------------------
	.section	.nv.constant0._Z14atrousc_kernelPKfS0_Pfiiiiiiii,"a",@progbits
	.sectionflags	@""
	.align	4
.nv.constant0._Z14atrousc_kernelPKfS0_Pfiiiiiiii:
	.zero		952


//--------------------- SYMBOLS --------------------------

	.type		.nv.reservedSmem.offset0,@object
	.size		.nv.reservedSmem.offset0,0x4
